//
// Generated by NVIDIA NVVM Compiler
//
// Compiler Build ID: CL-36424714
// Cuda compilation tools, release 13.0, V13.0.88
// Based on NVVM 20.0.0
//

.version 9.0
.target sm_100
.address_size 64

	// .globl	csr_spmv_kernel

.visible .entry csr_spmv_kernel(
	.param .u32 csr_spmv_kernel_param_0,
	.param .u64 .ptr .align 1 csr_spmv_kernel_param_1,
	.param .u64 .ptr .align 1 csr_spmv_kernel_param_2,
	.param .u64 .ptr .align 1 csr_spmv_kernel_param_3,
	.param .u64 .ptr .align 1 csr_spmv_kernel_param_4,
	.param .u64 .ptr .align 1 csr_spmv_kernel_param_5
)
{
	.reg .pred 	%p<11>;
	.reg .b32 	%r<65>;
	.reg .b32 	%f<112>;
	.reg .b64 	%rd<87>;

	ld.param.u32 	%r23, [csr_spmv_kernel_param_0];
	ld.param.u64 	%rd8, [csr_spmv_kernel_param_1];
	ld.param.u64 	%rd9, [csr_spmv_kernel_param_2];
	ld.param.u64 	%rd6, [csr_spmv_kernel_param_3];
	ld.param.u64 	%rd10, [csr_spmv_kernel_param_4];
	ld.param.u64 	%rd7, [csr_spmv_kernel_param_5];
	cvta.to.global.u64 	%rd1, %rd10;
	cvta.to.global.u64 	%rd2, %rd9;
	cvta.to.global.u64 	%rd3, %rd8;
	mov.u32 	%r24, %ctaid.x;
	mov.u32 	%r25, %ntid.x;
	mov.u32 	%r26, %tid.x;
	mad.lo.s32 	%r1, %r24, %r25, %r26;
	setp.ge.s32 	%p1, %r1, %r23;
	@%p1 bra 	$L__BB0_15;
	cvta.to.global.u64 	%rd11, %rd6;
	mul.wide.s32 	%rd12, %r1, 4;
	add.s64 	%rd13, %rd11, %rd12;
	ld.global.u32 	%r60, [%rd13];
	ld.global.u32 	%r3, [%rd13+4];
	setp.ge.s32 	%p2, %r60, %r3;
	mov.f32 	%f111, 0f00000000;
	@%p2 bra 	$L__BB0_14;
	sub.s32 	%r4, %r3, %r60;
	and.b32  	%r5, %r4, 15;
	sub.s32 	%r27, %r60, %r3;
	setp.gt.u32 	%p3, %r27, -16;
	mov.f32 	%f111, 0f00000000;
	@%p3 bra 	$L__BB0_5;
	and.b32  	%r28, %r4, -16;
	neg.s32 	%r58, %r28;
	add.s64 	%rd4, %rd3, 32;
	add.s64 	%rd5, %rd2, 32;
	mov.f32 	%f111, 0f00000000;
$L__BB0_4:
	.pragma "nounroll";
	mul.wide.s32 	%rd14, %r60, 4;
	add.s64 	%rd15, %rd4, %rd14;
	add.s64 	%rd16, %rd5, %rd14;
	ld.global.f32 	%f18, [%rd15+-32];
	ld.global.u32 	%r29, [%rd16+-32];
	mul.wide.s32 	%rd17, %r29, 4;
	add.s64 	%rd18, %rd1, %rd17;
	ld.global.f32 	%f19, [%rd18];
	fma.rn.f32 	%f20, %f18, %f19, %f111;
	ld.global.f32 	%f21, [%rd15+-28];
	ld.global.u32 	%r30, [%rd16+-28];
	mul.wide.s32 	%rd19, %r30, 4;
	add.s64 	%rd20, %rd1, %rd19;
	ld.global.f32 	%f22, [%rd20];
	fma.rn.f32 	%f23, %f21, %f22, %f20;
	ld.global.f32 	%f24, [%rd15+-24];
	ld.global.u32 	%r31, [%rd16+-24];
	mul.wide.s32 	%rd21, %r31, 4;
	add.s64 	%rd22, %rd1, %rd21;
	ld.global.f32 	%f25, [%rd22];
	fma.rn.f32 	%f26, %f24, %f25, %f23;
	ld.global.f32 	%f27, [%rd15+-20];
	ld.global.u32 	%r32, [%rd16+-20];
	mul.wide.s32 	%rd23, %r32, 4;
	add.s64 	%rd24, %rd1, %rd23;
	ld.global.f32 	%f28, [%rd24];
	fma.rn.f32 	%f29, %f27, %f28, %f26;
	ld.global.f32 	%f30, [%rd15+-16];
	ld.global.u32 	%r33, [%rd16+-16];
	mul.wide.s32 	%rd25, %r33, 4;
	add.s64 	%rd26, %rd1, %rd25;
	ld.global.f32 	%f31, [%rd26];
	fma.rn.f32 	%f32, %f30, %f31, %f29;
	ld.global.f32 	%f33, [%rd15+-12];
	ld.global.u32 	%r34, [%rd16+-12];
	mul.wide.s32 	%rd27, %r34, 4;
	add.s64 	%rd28, %rd1, %rd27;
	ld.global.f32 	%f34, [%rd28];
	fma.rn.f32 	%f35, %f33, %f34, %f32;
	ld.global.f32 	%f36, [%rd15+-8];
	ld.global.u32 	%r35, [%rd16+-8];
	mul.wide.s32 	%rd29, %r35, 4;
	add.s64 	%rd30, %rd1, %rd29;
	ld.global.f32 	%f37, [%rd30];
	fma.rn.f32 	%f38, %f36, %f37, %f35;
	ld.global.f32 	%f39, [%rd15+-4];
	ld.global.u32 	%r36, [%rd16+-4];
	mul.wide.s32 	%rd31, %r36, 4;
	add.s64 	%rd32, %rd1, %rd31;
	ld.global.f32 	%f40, [%rd32];
	fma.rn.f32 	%f41, %f39, %f40, %f38;
	ld.global.f32 	%f42, [%rd15];
	ld.global.u32 	%r37, [%rd16];
	mul.wide.s32 	%rd33, %r37, 4;
	add.s64 	%rd34, %rd1, %rd33;
	ld.global.f32 	%f43, [%rd34];
	fma.rn.f32 	%f44, %f42, %f43, %f41;
	ld.global.f32 	%f45, [%rd15+4];
	ld.global.u32 	%r38, [%rd16+4];
	mul.wide.s32 	%rd35, %r38, 4;
	add.s64 	%rd36, %rd1, %rd35;
	ld.global.f32 	%f46, [%rd36];
	fma.rn.f32 	%f47, %f45, %f46, %f44;
	ld.global.f32 	%f48, [%rd15+8];
	ld.global.u32 	%r39, [%rd16+8];
	mul.wide.s32 	%rd37, %r39, 4;
	add.s64 	%rd38, %rd1, %rd37;
	ld.global.f32 	%f49, [%rd38];
	fma.rn.f32 	%f50, %f48, %f49, %f47;
	ld.global.f32 	%f51, [%rd15+12];
	ld.global.u32 	%r40, [%rd16+12];
	mul.wide.s32 	%rd39, %r40, 4;
	add.s64 	%rd40, %rd1, %rd39;
	ld.global.f32 	%f52, [%rd40];
	fma.rn.f32 	%f53, %f51, %f52, %f50;
	ld.global.f32 	%f54, [%rd15+16];
	ld.global.u32 	%r41, [%rd16+16];
	mul.wide.s32 	%rd41, %r41, 4;
	add.s64 	%rd42, %rd1, %rd41;
	ld.global.f32 	%f55, [%rd42];
	fma.rn.f32 	%f56, %f54, %f55, %f53;
	ld.global.f32 	%f57, [%rd15+20];
	ld.global.u32 	%r42, [%rd16+20];
	mul.wide.s32 	%rd43, %r42, 4;
	add.s64 	%rd44, %rd1, %rd43;
	ld.global.f32 	%f58, [%rd44];
	fma.rn.f32 	%f59, %f57, %f58, %f56;
	ld.global.f32 	%f60, [%rd15+24];
	ld.global.u32 	%r43, [%rd16+24];
	mul.wide.s32 	%rd45, %r43, 4;
	add.s64 	%rd46, %rd1, %rd45;
	ld.global.f32 	%f61, [%rd46];
	fma.rn.f32 	%f62, %f60, %f61, %f59;
	ld.global.f32 	%f63, [%rd15+28];
	ld.global.u32 	%r44, [%rd16+28];
	mul.wide.s32 	%rd47, %r44, 4;
	add.s64 	%rd48, %rd1, %rd47;
	ld.global.f32 	%f64, [%rd48];
	fma.rn.f32 	%f111, %f63, %f64, %f62;
	add.s32 	%r60, %r60, 16;
	add.s32 	%r58, %r58, 16;
	setp.ne.s32 	%p4, %r58, 0;
	@%p4 bra 	$L__BB0_4;
$L__BB0_5:
	setp.eq.s32 	%p5, %r5, 0;
	@%p5 bra 	$L__BB0_14;
	and.b32  	%r12, %r4, 7;
	setp.lt.u32 	%p6, %r5, 8;
	@%p6 bra 	$L__BB0_8;
	mul.wide.s32 	%rd49, %r60, 4;
	add.s64 	%rd50, %rd3, %rd49;
	ld.global.f32 	%f66, [%rd50];
	add.s64 	%rd51, %rd2, %rd49;
	ld.global.u32 	%r45, [%rd51];
	mul.wide.s32 	%rd52, %r45, 4;
	add.s64 	%rd53, %rd1, %rd52;
	ld.global.f32 	%f67, [%rd53];
	fma.rn.f32 	%f68, %f66, %f67, %f111;
	ld.global.f32 	%f69, [%rd50+4];
	ld.global.u32 	%r46, [%rd51+4];
	mul.wide.s32 	%rd54, %r46, 4;
	add.s64 	%rd55, %rd1, %rd54;
	ld.global.f32 	%f70, [%rd55];
	fma.rn.f32 	%f71, %f69, %f70, %f68;
	ld.global.f32 	%f72, [%rd50+8];
	ld.global.u32 	%r47, [%rd51+8];
	mul.wide.s32 	%rd56, %r47, 4;
	add.s64 	%rd57, %rd1, %rd56;
	ld.global.f32 	%f73, [%rd57];
	fma.rn.f32 	%f74, %f72, %f73, %f71;
	ld.global.f32 	%f75, [%rd50+12];
	ld.global.u32 	%r48, [%rd51+12];
	mul.wide.s32 	%rd58, %r48, 4;
	add.s64 	%rd59, %rd1, %rd58;
	ld.global.f32 	%f76, [%rd59];
	fma.rn.f32 	%f77, %f75, %f76, %f74;
	ld.global.f32 	%f78, [%rd50+16];
	ld.global.u32 	%r49, [%rd51+16];
	mul.wide.s32 	%rd60, %r49, 4;
	add.s64 	%rd61, %rd1, %rd60;
	ld.global.f32 	%f79, [%rd61];
	fma.rn.f32 	%f80, %f78, %f79, %f77;
	ld.global.f32 	%f81, [%rd50+20];
	ld.global.u32 	%r50, [%rd51+20];
	mul.wide.s32 	%rd62, %r50, 4;
	add.s64 	%rd63, %rd1, %rd62;
	ld.global.f32 	%f82, [%rd63];
	fma.rn.f32 	%f83, %f81, %f82, %f80;
	ld.global.f32 	%f84, [%rd50+24];
	ld.global.u32 	%r51, [%rd51+24];
	mul.wide.s32 	%rd64, %r51, 4;
	add.s64 	%rd65, %rd1, %rd64;
	ld.global.f32 	%f85, [%rd65];
	fma.rn.f32 	%f86, %f84, %f85, %f83;
	ld.global.f32 	%f87, [%rd50+28];
	ld.global.u32 	%r52, [%rd51+28];
	mul.wide.s32 	%rd66, %r52, 4;
	add.s64 	%rd67, %rd1, %rd66;
	ld.global.f32 	%f88, [%rd67];
	fma.rn.f32 	%f111, %f87, %f88, %f86;
	add.s32 	%r60, %r60, 8;
$L__BB0_8:
	setp.eq.s32 	%p7, %r12, 0;
	@%p7 bra 	$L__BB0_14;
	and.b32  	%r15, %r4, 3;
	setp.lt.u32 	%p8, %r12, 4;
	@%p8 bra 	$L__BB0_11;
	mul.wide.s32 	%rd68, %r60, 4;
	add.s64 	%rd69, %rd3, %rd68;
	ld.global.f32 	%f90, [%rd69];
	add.s64 	%rd70, %rd2, %rd68;
	ld.global.u32 	%r53, [%rd70];
	mul.wide.s32 	%rd71, %r53, 4;
	add.s64 	%rd72, %rd1, %rd71;
	ld.global.f32 	%f91, [%rd72];
	fma.rn.f32 	%f92, %f90, %f91, %f111;
	ld.global.f32 	%f93, [%rd69+4];
	ld.global.u32 	%r54, [%rd70+4];
	mul.wide.s32 	%rd73, %r54, 4;
	add.s64 	%rd74, %rd1, %rd73;
	ld.global.f32 	%f94, [%rd74];
	fma.rn.f32 	%f95, %f93, %f94, %f92;
	ld.global.f32 	%f96, [%rd69+8];
	ld.global.u32 	%r55, [%rd70+8];
	mul.wide.s32 	%rd75, %r55, 4;
	add.s64 	%rd76, %rd1, %rd75;
	ld.global.f32 	%f97, [%rd76];
	fma.rn.f32 	%f98, %f96, %f97, %f95;
	ld.global.f32 	%f99, [%rd69+12];
	ld.global.u32 	%r56, [%rd70+12];
	mul.wide.s32 	%rd77, %r56, 4;
	add.s64 	%rd78, %rd1, %rd77;
	ld.global.f32 	%f100, [%rd78];
	fma.rn.f32 	%f111, %f99, %f100, %f98;
	add.s32 	%r60, %r60, 4;
$L__BB0_11:
	setp.eq.s32 	%p9, %r15, 0;
	@%p9 bra 	$L__BB0_14;
	neg.s32 	%r63, %r15;
$L__BB0_13:
	.pragma "nounroll";
	mul.wide.s32 	%rd79, %r60, 4;
	add.s64 	%rd80, %rd2, %rd79;
	add.s64 	%rd81, %rd3, %rd79;
	ld.global.f32 	%f101, [%rd81];
	ld.global.u32 	%r57, [%rd80];
	mul.wide.s32 	%rd82, %r57, 4;
	add.s64 	%rd83, %rd1, %rd82;
	ld.global.f32 	%f102, [%rd83];
	fma.rn.f32 	%f111, %f101, %f102, %f111;
	add.s32 	%r60, %r60, 1;
	add.s32 	%r63, %r63, 1;
	setp.ne.s32 	%p10, %r63, 0;
	@%p10 bra 	$L__BB0_13;
$L__BB0_14:
	cvta.to.global.u64 	%rd84, %rd7;
	add.s64 	%rd86, %rd84, %rd12;
	st.global.f32 	[%rd86], %f111;
$L__BB0_15:
	ret;

}


// ===== COMPILED SASS (sm_100) =====

	.target	sm_100

	.elftype	@"ET_EXEC"


//--------------------- .note.nv.tkinfo           --------------------------
	.section	.note.nv.tkinfo,"",@"SHT_NOTE"
	.sectionflags	@"SHF_NOTE_NV_TKINFO"
	.tkinfo
        /*0018*/ 	.word	0x00000002
        /*0030*/ 	.string	""
        /*0030*/ 	.string	"ptxas"
        /*0030*/ 	.string	"Cuda compilation tools, release 13.0, V13.0.88"
        /*0030*/ 	.string	"Build cuda_13.0.r13.0/compiler.36424714_0"
        /*0030*/ 	.string	"-arch sm_100 -m 64 "



//--------------------- .note.nv.cuinfo           --------------------------
	.section	.note.nv.cuinfo,"",@"SHT_NOTE"
	.sectionflags	@"SHF_NOTE_NV_CUINFO"
        /*0018*/ 	.short	0x0002
        /*001a*/ 	.short	0x0064
        /*001c*/ 	.short	0x0082
	.zero		2


//--------------------- .nv.info                  --------------------------
	.section	.nv.info,"",@"SHT_CUDA_INFO"
	.align	4


	//----- nvinfo : EIATTR_REGCOUNT
	.align		4
        /*0000*/ 	.byte	0x04, 0x2f
        /*0002*/ 	.short	(.L_1 - .L_0)
	.align		4
.L_0:
        /*0004*/ 	.word	index@(csr_spmv_kernel)
        /*0008*/ 	.word	0x00000020


	//----- nvinfo : EIATTR_FRAME_SIZE
	.align		4
.L_1:
        /*000c*/ 	.byte	0x04, 0x11
        /*000e*/ 	.short	(.L_3 - .L_2)
	.align		4
.L_2:
        /*0010*/ 	.word	index@(csr_spmv_kernel)
        /*0014*/ 	.word	0x00000000


	//----- nvinfo : EIATTR_MIN_STACK_SIZE
	.align		4
.L_3:
        /*0018*/ 	.byte	0x04, 0x12
        /*001a*/ 	.short	(.L_5 - .L_4)
	.align		4
.L_4:
        /*001c*/ 	.word	index@(csr_spmv_kernel)
        /*0020*/ 	.word	0x00000000
.L_5:


//--------------------- .nv.compat                --------------------------
	.section	.nv.compat,"",@"SHT_CUDA_COMPAT_INFO"
	.align	4
        /*0000*/ 	.byte	0x02, 0x09, 0x00, 0x00, 0x02, 0x02, 0x01, 0x00, 0x02, 0x05, 0x05, 0x00, 0x03, 0x07, 0x01, 0x01
        /*0010*/ 	.byte	0x02, 0x03, 0x00, 0x00, 0x02, 0x06, 0x01, 0x00, 0x04, 0x0b, 0x08, 0x00, 0x09, 0x00, 0x00, 0x00
        /*0020*/ 	.byte	0x00, 0x00, 0x00, 0x00


//--------------------- .nv.info.csr_spmv_kernel  --------------------------
	.section	.nv.info.csr_spmv_kernel,"",@"SHT_CUDA_INFO"
	.sectionflags	@""
	.align	4


	//----- nvinfo : EIATTR_CUDA_API_VERSION
	.align		4
        /*0000*/ 	.byte	0x04, 0x37
        /*0002*/ 	.short	(.L_7 - .L_6)
.L_6:
        /*0004*/ 	.word	0x00000082


	//----- nvinfo : EIATTR_KPARAM_INFO
	.align		4
.L_7:
        /*0008*/ 	.byte	0x04, 0x17
        /*000a*/ 	.short	(.L_9 - .L_8)
.L_8:
        /*000c*/ 	.word	0x00000000
        /*0010*/ 	.short	0x0005
        /*0012*/ 	.short	0x0028
        /*0014*/ 	.byte	0x00, 0xf5, 0x21, 0x00


	//----- nvinfo : EIATTR_KPARAM_INFO
	.align		4
.L_9:
        /*0018*/ 	.byte	0x04, 0x17
        /*001a*/ 	.short	(.L_11 - .L_10)
.L_10:
        /*001c*/ 	.word	0x00000000
        /*0020*/ 	.short	0x0004
        /*0022*/ 	.short	0x0020
        /*0024*/ 	.byte	0x00, 0xf5, 0x21, 0x00


	//----- nvinfo : EIATTR_KPARAM_INFO
	.align		4
.L_11:
        /*0028*/ 	.byte	0x04, 0x17
        /*002a*/ 	.short	(.L_13 - .L_12)
.L_12:
        /*002c*/ 	.word	0x00000000
        /*0030*/ 	.short	0x0003
        /*0032*/ 	.short	0x0018
        /*0034*/ 	.byte	0x00, 0xf5, 0x21, 0x00


	//----- nvinfo : EIATTR_KPARAM_INFO
	.align		4
.L_13:
        /*0038*/ 	.byte	0x04, 0x17
        /*003a*/ 	.short	(.L_15 - .L_14)
.L_14:
        /*003c*/ 	.word	0x00000000
        /*0040*/ 	.short	0x0002
        /*0042*/ 	.short	0x0010
        /*0044*/ 	.byte	0x00, 0xf5, 0x21, 0x00


	//----- nvinfo : EIATTR_KPARAM_INFO
	.align		4
.L_15:
        /*0048*/ 	.byte	0x04, 0x17
        /*004a*/ 	.short	(.L_17 - .L_16)
.L_16:
        /*004c*/ 	.word	0x00000000
        /*0050*/ 	.short	0x0001
        /*0052*/ 	.short	0x0008
        /*0054*/ 	.byte	0x00, 0xf5, 0x21, 0x00


	//----- nvinfo : EIATTR_KPARAM_INFO
	.align		4
.L_17:
        /*0058*/ 	.byte	0x04, 0x17
        /*005a*/ 	.short	(.L_19 - .L_18)
.L_18:
        /*005c*/ 	.word	0x00000000
        /*0060*/ 	.short	0x0000
        /*0062*/ 	.short	0x0000
        /*0064*/ 	.byte	0x00, 0xf0, 0x11, 0x00


	//----- nvinfo : EIATTR_SPARSE_MMA_MASK
	.align		4
.L_19:
        /*0068*/ 	.byte	0x03, 0x50
        /*006a*/ 	.short	0x0000


	//----- nvinfo : EIATTR_MAXREG_COUNT
	.align		4
        /*006c*/ 	.byte	0x03, 0x1b
        /*006e*/ 	.short	0x00ff


	//----- nvinfo : EIATTR_MERCURY_ISA_VERSION
	.align		4
        /*0070*/ 	.byte	0x03, 0x5f
        /*0072*/ 	.short	0x0101


	//----- nvinfo : EIATTR_VRC_CTA_INIT_COUNT
	.align		4
        /*0074*/ 	.byte	0x02, 0x4a
	.zero		1
	.zero		1


	//----- nvinfo : EIATTR_EXIT_INSTR_OFFSETS
	.align		4
        /*0078*/ 	.byte	0x04, 0x1c
        /*007a*/ 	.short	(.L_21 - .L_20)


	//   ....[0]....
.L_20:
        /*007c*/ 	.word	0x00000070


	//   ....[1]....
        /*0080*/ 	.word	0x00000e50


	//----- nvinfo : EIATTR_CRS_STACK_SIZE
	.align		4
.L_21:
        /*0084*/ 	.byte	0x04, 0x1e
        /*0086*/ 	.short	(.L_23 - .L_22)
.L_22:
        /*0088*/ 	.word	0x00000000


	//----- nvinfo : EIATTR_CBANK_PARAM_SIZE
	.align		4
.L_23:
        /*008c*/ 	.byte	0x03, 0x19
        /*008e*/ 	.short	0x0030


	//----- nvinfo : EIATTR_PARAM_CBANK
	.align		4
        /*0090*/ 	.byte	0x04, 0x0a
        /*0092*/ 	.short	(.L_25 - .L_24)
	.align		4
.L_24:
        /*0094*/ 	.word	index@(.nv.constant0.csr_spmv_kernel)
        /*0098*/ 	.short	0x0380
        /*009a*/ 	.short	0x0030


	//----- nvinfo : EIATTR_SW_WAR
	.align		4
.L_25:
        /*009c*/ 	.byte	0x04, 0x36
        /*009e*/ 	.short	(.L_27 - .L_26)
.L_26:
        /*00a0*/ 	.word	0x00000008
.L_27:


//--------------------- .nv.callgraph             --------------------------
	.section	.nv.callgraph,"",@"SHT_CUDA_CALLGRAPH"
	.align	4
	.sectionentsize	8
	.align		4
        /*0000*/ 	.word	0x00000000
	.align		4
        /*0004*/ 	.word	0xffffffff
	.align		4
        /*0008*/ 	.word	0x00000000
	.align		4
        /*000c*/ 	.word	0xfffffffe
	.align		4
        /*0010*/ 	.word	0x00000000
	.align		4
        /*0014*/ 	.word	0xfffffffd
	.align		4
        /*0018*/ 	.word	0x00000000
	.align		4
        /*001c*/ 	.word	0xfffffffc


//--------------------- .text.csr_spmv_kernel     --------------------------
	.section	.text.csr_spmv_kernel,"ax",@progbits
	.align	128
        .global         csr_spmv_kernel
        .type           csr_spmv_kernel,@function
        .size           csr_spmv_kernel,(.L_x_11 - csr_spmv_kernel)
        .other          csr_spmv_kernel,@"STO_CUDA_ENTRY STV_DEFAULT"
csr_spmv_kernel:
.text.csr_spmv_kernel:
[----:B------:R-:W-:Y:S01]  /*0000*/  LDC R1, c[0x0][0x37c] ;  /* 0x0000df00ff017b82 */ /* 0x000fe20000000800 */
[----:B------:R-:W0:Y:S07]  /*0010*/  S2R R3, SR_TID.X ;  /* 0x0000000000037919 */ /* 0x000e2e0000002100 */
[----:B------:R-:W0:Y:S01]  /*0020*/  S2UR UR4, SR_CTAID.X ;  /* 0x00000000000479c3 */ /* 0x000e220000002500 */
[----:B------:R-:W1:Y:S07]  /*0030*/  LDCU UR5, c[0x0][0x380] ;  /* 0x00007000ff0577ac */ /* 0x000e6e0008000800 */
[----:B------:R-:W0:Y:S02]  /*0040*/  LDC R0, c[0x0][0x360] ;  /* 0x0000d800ff007b82 */ /* 0x000e240000000800 */
[----:B0-----:R-:W-:-:S05]  /*0050*/  IMAD R0, R0, UR4, R3 ;  /* 0x0000000400007c24 */ /* 0x001fca000f8e0203 */
[----:B-1----:R-:W-:-:S13]  /*0060*/  ISETP.GE.AND P0, PT, R0, UR5, PT ;  /* 0x0000000500007c0c */ /* 0x002fda000bf06270 */
[----:B------:R-:W-:Y:S05]  /*0070*/  @P0 EXIT ;  /* 0x000000000000094d */ /* 0x000fea0003800000 */
[----:B------:R-:W0:Y:S01]  /*0080*/  LDC.64 R2, c[0x0][0x398] ;  /* 0x0000e600ff027b82 */ /* 0x000e220000000a00 */
[----:B------:R-:W1:Y:S01]  /*0090*/  LDCU.64 UR4, c[0x0][0x358] ;  /* 0x00006b00ff0477ac */ /* 0x000e620008000a00 */
[----:B0-----:R-:W-:-:S05]  /*00a0*/  IMAD.WIDE R2, R0, 0x4, R2 ;  /* 0x0000000400027825 */ /* 0x001fca00078e0202 */
[----:B-1----:R-:W2:Y:S04]  /*00b0*/  LDG.E R4, desc[UR4][R2.64] ;  /* 0x0000000402047981 */ /* 0x002ea8000c1e1900 */
[----:B------:R-:W2:Y:S01]  /*00c0*/  LDG.E R8, desc[UR4][R2.64+0x4] ;  /* 0x0000040402087981 */ /* 0x000ea2000c1e1900 */
[----:B------:R-:W-:Y:S01]  /*00d0*/  BSSY.RECONVERGENT B0, `(.L_x_0) ;  /* 0x00000d4000007945 */ /* 0x000fe20003800200 */
[----:B------:R-:W-:Y:S01]  /*00e0*/  HFMA2 R6, -RZ, RZ, 0, 0 ;  /* 0x00000000ff067431 */ /* 0x000fe200000001ff */
[----:B--2---:R-:W-:-:S13]  /*00f0*/  ISETP.GE.AND P0, PT, R4, R8, PT ;  /* 0x000000080400720c */ /* 0x004fda0003f06270 */
[----:B------:R-:W-:Y:S05]  /*0100*/  @P0 BRA `(.L_x_1) ;  /* 0x0000000c00400947 */ /* 0x000fea0003800000 */
[----:B------:R-:W-:Y:S01]  /*0110*/  MOV R3, R4 ;  /* 0x0000000400037202 */ /* 0x000fe20000000f00 */
[----:B------:R-:W-:Y:S01]  /*0120*/  BSSY.RECONVERGENT B1, `(.L_x_2) ;  /* 0x0000068000017945 */ /* 0x000fe20003800200 */
[----:B------:R-:W-:Y:S02]  /*0130*/  MOV R6, RZ ;  /* 0x000000ff00067202 */ /* 0x000fe40000000f00 */
[CC--:B------:R-:W-:Y:S02]  /*0140*/  IADD3 R4, PT, PT, R8.reuse, -R3.reuse, RZ ;  /* 0x8000000308047210 */ /* 0x0c0fe40007ffe0ff */
[----:B------:R-:W-:Y:S02]  /*0150*/  IADD3 R8, PT, PT, -R8, R3, RZ ;  /* 0x0000000308087210 */ /* 0x000fe40007ffe1ff */
[----:B------:R-:W-:Y:S02]  /*0160*/  LOP3.LUT R5, R4, 0xf, RZ, 0xc0, !PT ;  /* 0x0000000f04057812 */ /* 0x000fe400078ec0ff */
[----:B------:R-:W-:-:S02]  /*0170*/  ISETP.GT.U32.AND P1, PT, R8, -0x10, PT ;  /* 0xfffffff00800780c */ /* 0x000fc40003f24070 */
[----:B------:R-:W-:-:S11]  /*0180*/  ISETP.NE.AND P0, PT, R5, RZ, PT ;  /* 0x000000ff0500720c */ /* 0x000fd60003f05270 */
[----:B------:R-:W-:Y:S05]  /*0190*/  @P1 BRA `(.L_x_3) ;  /* 0x0000000400801947 */ /* 0x000fea0003800000 */
[----:B------:R-:W0:Y:S01]  /*01a0*/  LDC.64 R12, c[0x0][0x388] ;  /* 0x0000e200ff0c7b82 */ /* 0x000e220000000a00 */
[----:B------:R-:W-:Y:S02]  /*01b0*/  LOP3.LUT R2, R4, 0xfffffff0, RZ, 0xc0, !PT ;  /* 0xfffffff004027812 */ /* 0x000fe400078ec0ff */
[----:B------:R-:W-:Y:S02]  /*01c0*/  MOV R6, RZ ;  /* 0x000000ff00067202 */ /* 0x000fe40000000f00 */
[----:B------:R-:W-:-:S03]  /*01d0*/  IADD3 R2, PT, PT, -R2, RZ, RZ ;  /* 0x000000ff02027210 */ /* 0x000fc60007ffe1ff */
[----:B------:R-:W1:Y:S01]  /*01e0*/  LDC.64 R14, c[0x0][0x390] ;  /* 0x0000e400ff0e7b82 */ /* 0x000e620000000a00 */
[----:B0-----:R-:W-:-:S04]  /*01f0*/  IADD3 R12, P1, PT, R12, 0x20, RZ ;  /* 0x000000200c0c7810 */ /* 0x001fc80007f3e0ff */
[----:B------:R-:W-:Y:S02]  /*0200*/  IADD3.X R13, PT, PT, RZ, R13, RZ, P1, !PT ;  /* 0x0000000dff0d7210 */ /* 0x000fe40000ffe4ff */
[----:B-1----:R-:W-:-:S04]  /*0210*/  IADD3 R14, P2, PT, R14, 0x20, RZ ;  /* 0x000000200e0e7810 */ /* 0x002fc80007f5e0ff */
[----:B------:R-:W-:-:S09]  /*0220*/  IADD3.X R15, PT, PT, RZ, R15, RZ, P2, !PT ;  /* 0x0000000fff0f7210 */ /* 0x000fd200017fe4ff */
.L_x_4:
[C---:B------:R-:W-:Y:S01]  /*0230*/  IMAD.WIDE R20, R3.reuse, 0x4, R14 ;  /* 0x0000000403147825 */ /* 0x040fe200078e020e */
[----:B------:R-:W0:Y:S04]  /*0240*/  LDC.64 R16, c[0x0][0x3a0] ;  /* 0x0000e800ff107b82 */ /* 0x000e280000000a00 */
[----:B------:R-:W0:Y:S04]  /*0250*/  LDG.E R11, desc[UR4][R20.64+-0x20] ;  /* 0xffffe004140b7981 */ /* 0x000e28000c1e1900 */
[----:B------:R-:W2:Y:S04]  /*0260*/  LDG.E R23, desc[UR4][R20.64+-0x1c] ;  /* 0xffffe40414177981 */ /* 0x000ea8000c1e1900 */
[----:B------:R-:W3:Y:S01]  /*0270*/  LDG.E R9, desc[UR4][R20.64+-0x18] ;  /* 0xffffe80414097981 */ /* 0x000ee2000c1e1900 */
[----:B------:R-:W-:-:S03]  /*0280*/  IMAD.WIDE R26, R3, 0x4, R12 ;  /* 0x00000004031a7825 */ /* 0x000fc600078e020c */
[----:B------:R-:W4:Y:S04]  /*0290*/  LDG.E R25, desc[UR4][R20.64+-0x14] ;  /* 0xffffec0414197981 */ /* 0x000f28000c1e1900 */
[----:B------:R-:W5:Y:S04]  /*02a0*/  LDG.E R19, desc[UR4][R26.64+-0x20] ;  /* 0xffffe0041a137981 */ /* 0x000f68000c1e1900 */
[----:B------:R-:W5:Y:S04]  /*02b0*/  LDG.E R18, desc[UR4][R26.64+-0x1c] ;  /* 0xffffe4041a127981 */ /* 0x000f68000c1e1900 */
[----:B------:R-:W5:Y:S01]  /*02c0*/  LDG.E R29, desc[UR4][R20.64+-0x10] ;  /* 0xfffff004141d7981 */ /* 0x000f62000c1e1900 */
[----:B0-----:R-:W-:-:S06]  /*02d0*/  IMAD.WIDE R10, R11, 0x4, R16 ;  /* 0x000000040b0a7825 */ /* 0x001fcc00078e0210 */
[----:B------:R-:W5:Y:S01]  /*02e0*/  LDG.E R10, desc[UR4][R10.64] ;  /* 0x000000040a0a7981 */ /* 0x000f62000c1e1900 */
[----:B--2---:R-:W-:-:S05]  /*02f0*/  IMAD.WIDE R22, R23, 0x4, R16 ;  /* 0x0000000417167825 */ /* 0x004fca00078e0210 */
[----:B------:R-:W2:Y:S01]  /*0300*/  LDG.E R7, desc[UR4][R22.64] ;  /* 0x0000000416077981 */ /* 0x000ea2000c1e1900 */
[----:B---3--:R-:W-:-:S03]  /*0310*/  IMAD.WIDE R8, R9, 0x4, R16 ;  /* 0x0000000409087825 */ /* 0x008fc600078e0210 */
[----:B------:R-:W3:Y:S01]  /*0320*/  LDG.E R11, desc[UR4][R26.64+-0x18] ;  /* 0xffffe8041a0b7981 */ /* 0x000ee2000c1e1900 */
[----:B----4-:R-:W-:-:S03]  /*0330*/  IMAD.WIDE R24, R25, 0x4, R16 ;  /* 0x0000000419187825 */ /* 0x010fc600078e0210 */
[----:B------:R-:W3:Y:S04]  /*0340*/  LDG.E R8, desc[UR4][R8.64] ;  /* 0x0000000408087981 */ /* 0x000ee8000c1e1900 */
[----:B------:R-:W4:Y:S04]  /*0350*/  LDG.E R23, desc[UR4][R20.64+-0xc] ;  /* 0xfffff40414177981 */ /* 0x000f28000c1e1900 */
[----:B------:R-:W4:Y:S01]  /*0360*/  LDG.E R9, desc[UR4][R20.64+-0x8] ;  /* 0xfffff80414097981 */ /* 0x000f22000c1e1900 */
[----:B-----5:R-:W-:-:S03]  /*0370*/  FFMA R28, R19, R10, R6 ;  /* 0x0000000a131c7223 */ /* 0x020fc60000000006 */
[----:B------:R-:W5:Y:S04]  /*0380*/  LDG.E R6, desc[UR4][R24.64] ;  /* 0x0000000418067981 */ /* 0x000f68000c1e1900 */
[----:B------:R-:W5:Y:S01]  /*0390*/  LDG.E R19, desc[UR4][R26.64+-0x14] ;  /* 0xffffec041a137981 */ /* 0x000f62000c1e1900 */
[----:B--2---:R-:W-:Y:S01]  /*03a0*/  FFMA R22, R18, R7, R28 ;  /* 0x0000000712167223 */ /* 0x004fe2000000001c */
[----:B------:R-:W-:Y:S02]  /*03b0*/  IMAD.WIDE R28, R29, 0x4, R16 ;  /* 0x000000041d1c7825 */ /* 0x000fe400078e0210 */
[----:B------:R-:W2:Y:S04]  /*03c0*/  LDG.E R10, desc[UR4][R20.64+-0x4] ;  /* 0xfffffc04140a7981 */ /* 0x000ea8000c1e1900 */
[----:B------:R-:W2:Y:S04]  /*03d0*/  LDG.E R29, desc[UR4][R28.64] ;  /* 0x000000041c1d7981 */ /* 0x000ea8000c1e1900 */
[----:B------:R-:W2:Y:S04]  /*03e0*/  LDG.E R18, desc[UR4][R26.64+-0x10] ;  /* 0xfffff0041a127981 */ /* 0x000ea8000c1e1900 */
[----:B------:R-:W2:Y:S01]  /*03f0*/  LDG.E R7, desc[UR4][R20.64] ;  /* 0x0000000414077981 */ /* 0x000ea2000c1e1900 */
[----:B---3--:R-:W-:Y:S01]  /*0400*/  FFMA R8, R11, R8, R22 ;  /* 0x000000080b087223 */ /* 0x008fe20000000016 */
[----:B----4-:R-:W-:-:S02]  /*0410*/  IMAD.WIDE R22, R23, 0x4, R16 ;  /* 0x0000000417167825 */ /* 0x010fc400078e0210 */
[----:B------:R-:W3:Y:S04]  /*0420*/  LDG.E R11, desc[UR4][R20.64+0x4] ;  /* 0x00000404140b7981 */ /* 0x000ee8000c1e1900 */
[----:B------:R-:W4:Y:S04]  /*0430*/  LDG.E R23, desc[UR4][R22.64] ;  /* 0x0000000416177981 */ /* 0x000f28000c1e1900 */
[----:B------:R-:W4:Y:S04]  /*0440*/  LDG.E R25, desc[UR4][R26.64+-0xc] ;  /* 0xfffff4041a197981 */ /* 0x000f28000c1e1900 */
[----:B------:R-:W4:Y:S04]  /*0450*/  LDG.E R28, desc[UR4][R26.64+-0x8] ;  /* 0xfffff8041a1c7981 */ /* 0x000f28000c1e1900 */
[----:B------:R-:W4:Y:S04]  /*0460*/  LDG.E R22, desc[UR4][R20.64+0x8] ;  /* 0x0000080414167981 */ /* 0x000f28000c1e1900 */
[----:B------:R-:W4:Y:S01]  /*0470*/  LDG.E R24, desc[UR4][R26.64+0x4] ;  /* 0x000004041a187981 */ /* 0x000f22000c1e1900 */
[----:B-----5:R-:W-:Y:S01]  /*0480*/  FFMA R6, R19, R6, R8 ;  /* 0x0000000613067223 */ /* 0x020fe20000000008 */
[----:B------:R-:W-:-:S05]  /*0490*/  IMAD.WIDE R8, R9, 0x4, R16 ;  /* 0x0000000409087825 */ /* 0x000fca00078e0210 */
[----:B------:R0:W5:Y:S01]  /*04a0*/  LDG.E R19, desc[UR4][R8.64] ;  /* 0x0000000408137981 */ /* 0x000162000c1e1900 */
[----:B--2---:R-:W-:-:S03]  /*04b0*/  FFMA R18, R18, R29, R6 ;  /* 0x0000001d12127223 */ /* 0x004fc60000000006 */
[----:B------:R-:W2:Y:S01]  /*04c0*/  LDG.E R29, desc[UR4][R20.64+0x1c] ;  /* 0x00001c04141d7981 */ /* 0x000ea2000c1e1900 */
[----:B0-----:R-:W-:-:S04]  /*04d0*/  IMAD.WIDE R8, R10, 0x4, R16 ;  /* 0x000000040a087825 */ /* 0x001fc800078e0210 */
[--C-:B------:R-:W-:Y:S02]  /*04e0*/  IMAD.WIDE R6, R7, 0x4, R16.reuse ;  /* 0x0000000407067825 */ /* 0x100fe400078e0210 */
[----:B------:R-:W2:Y:S02]  /*04f0*/  LDG.E R8, desc[UR4][R8.64] ;  /* 0x0000000408087981 */ /* 0x000ea4000c1e1900 */
[----:B---3--:R-:W-:Y:S02]  /*0500*/  IMAD.WIDE R10, R11, 0x4, R16 ;  /* 0x000000040b0a7825 */ /* 0x008fe400078e0210 */
[----:B------:R-:W3:Y:S02]  /*0510*/  LDG.E R6, desc[UR4][R6.64] ;  /* 0x0000000406067981 */ /* 0x000ee4000c1e1900 */
[----:B----4-:R-:W-:Y:S02]  /*0520*/  FFMA R23, R25, R23, R18 ;  /* 0x0000001719177223 */ /* 0x010fe40000000012 */
[----:B------:R-:W4:Y:S04]  /*0530*/  LDG.E R10, desc[UR4][R10.64] ;  /* 0x000000040a0a7981 */ /* 0x000f28000c1e1900 */
[----:B------:R-:W2:Y:S04]  /*0540*/  LDG.E R9, desc[UR4][R26.64+-0x4] ;  /* 0xfffffc041a097981 */ /* 0x000ea8000c1e1900 */
[----:B------:R-:W3:Y:S04]  /*0550*/  LDG.E R7, desc[UR4][R26.64] ;  /* 0x000000041a077981 */ /* 0x000ee8000c1e1900 */
[----:B------:R-:W4:Y:S04]  /*0560*/  LDG.E R18, desc[UR4][R20.64+0xc] ;  /* 0x00000c0414127981 */ /* 0x000f28000c1e1900 */
[----:B------:R-:W4:Y:S04]  /*0570*/  LDG.E R25, desc[UR4][R20.64+0x14] ;  /* 0x0000140414197981 */ /* 0x000f28000c1e1900 */
[----:B------:R-:W4:Y:S01]  /*0580*/  LDG.E R11, desc[UR4][R26.64+0x18] ;  /* 0x000018041a0b7981 */ /* 0x000f22000c1e1900 */
[----:B-----5:R-:W-:-:S03]  /*0590*/  FFMA R28, R28, R19, R23 ;  /* 0x000000131c1c7223 */ /* 0x020fc60000000017 */
[----:B------:R-:W5:Y:S04]  /*05a0*/  LDG.E R23, desc[UR4][R20.64+0x10] ;  /* 0x0000100414177981 */ /* 0x000f68000c1e1900 */
[----:B------:R0:W5:Y:S02]  /*05b0*/  LDG.E R19, desc[UR4][R20.64+0x18] ;  /* 0x0000180414137981 */ /* 0x000164000c1e1900 */
[----:B0-----:R-:W-:-:S04]  /*05c0*/  IMAD.WIDE R20, R22, 0x4, R16 ;  /* 0x0000000416147825 */ /* 0x001fc800078e0210 */
[----:B--2---:R-:W-:Y:S02]  /*05d0*/  FFMA R8, R9, R8, R28 ;  /* 0x0000000809087223 */ /* 0x004fe4000000001c */
[----:B------:R-:W2:Y:S02]  /*05e0*/  LDG.E R9, desc[UR4][R26.64+0x10] ;  /* 0x000010041a097981 */ /* 0x000ea4000c1e1900 */
[----:B---3--:R-:W-:Y:S02]  /*05f0*/  FFMA R7, R7, R6, R8 ;  /* 0x0000000607077223 */ /* 0x008fe40000000008 */
[----:B------:R-:W3:Y:S02]  /*0600*/  LDG.E R8, desc[UR4][R26.64+0xc] ;  /* 0x00000c041a087981 */ /* 0x000ee4000c1e1900 */
[----:B----4-:R-:W-:Y:S02]  /*0610*/  FFMA R6, R24, R10, R7 ;  /* 0x0000000a18067223 */ /* 0x010fe40000000007 */
[----:B------:R-:W4:Y:S04]  /*0620*/  LDG.E R7, desc[UR4][R26.64+0x8] ;  /* 0x000008041a077981 */ /* 0x000f28000c1e1900 */
[----:B------:R-:W2:Y:S04]  /*0630*/  LDG.E R10, desc[UR4][R26.64+0x14] ;  /* 0x000014041a0a7981 */ /* 0x000ea8000c1e1900 */
[----:B------:R-:W2:Y:S01]  /*0640*/  LDG.E R26, desc[UR4][R26.64+0x1c] ;  /* 0x00001c041a1a7981 */ /* 0x000ea2000c1e1900 */
[----:B------:R-:W-:-:S06]  /*0650*/  IMAD.WIDE R24, R25, 0x4, R16 ;  /* 0x0000000419187825 */ /* 0x000fcc00078e0210 */
[----:B------:R-:W2:Y:S04]  /*0660*/  LDG.E R25, desc[UR4][R24.64] ;  /* 0x0000000418197981 */ /* 0x000ea8000c1e1900 */
[----:B------:R0:W4:Y:S02]  /*0670*/  LDG.E R27, desc[UR4][R20.64] ;  /* 0x00000004141b7981 */ /* 0x000124000c1e1900 */
[----:B0-----:R-:W-:-:S06]  /*0680*/  IMAD.WIDE R20, R18, 0x4, R16 ;  /* 0x0000000412147825 */ /* 0x001fcc00078e0210 */
[----:B------:R-:W3:Y:S01]  /*0690*/  LDG.E R21, desc[UR4][R20.64] ;  /* 0x0000000414157981 */ /* 0x000ee2000c1e1900 */
[----:B-----5:R-:W-:-:S04]  /*06a0*/  IMAD.WIDE R22, R23, 0x4, R16 ;  /* 0x0000000417167825 */ /* 0x020fc800078e0210 */
[--C-:B------:R-:W-:Y:S02]  /*06b0*/  IMAD.WIDE R18, R19, 0x4, R16.reuse ;  /* 0x0000000413127825 */ /* 0x100fe400078e0210 */
[----:B------:R-:W2:Y:S02]  /*06c0*/  LDG.E R22, desc[UR4][R22.64] ;  /* 0x0000000416167981 */ /* 0x000ea4000c1e1900 */
[----:B------:R-:W-:Y:S02]  /*06d0*/  IMAD.WIDE R16, R29, 0x4, R16 ;  /* 0x000000041d107825 */ /* 0x000fe400078e0210 */
[----:B------:R-:W5:Y:S04]  /*06e0*/  LDG.E R18, desc[UR4][R18.64] ;  /* 0x0000000412127981 */ /* 0x000f68000c1e1900 */
[----:B------:R-:W5:Y:S01]  /*06f0*/  LDG.E R16, desc[UR4][R16.64] ;  /* 0x0000000410107981 */ /* 0x000f62000c1e1900 */
[----:B------:R-:W-:-:S04]  /*0700*/  IADD3 R2, PT, PT, R2, 0x10, RZ ;  /* 0x0000001002027810 */ /* 0x000fc80007ffe0ff */
[----:B------:R-:W-:Y:S02]  /*0710*/  ISETP.NE.AND P1, PT, R2, RZ, PT ;  /* 0x000000ff0200720c */ /* 0x000fe40003f25270 */
[----:B------:R-:W-:Y:S01]  /*0720*/  IADD3 R3, PT, PT, R3, 0x10, RZ ;  /* 0x0000001003037810 */ /* 0x000fe20007ffe0ff */
[----:B----4-:R-:W-:-:S04]  /*0730*/  FFMA R7, R7, R27, R6 ;  /* 0x0000001b07077223 */ /* 0x010fc80000000006 */
[----:B---3--:R-:W-:-:S04]  /*0740*/  FFMA R8, R8, R21, R7 ;  /* 0x0000001508087223 */ /* 0x008fc80000000007 */
[----:B--2---:R-:W-:-:S04]  /*0750*/  FFMA R9, R9, R22, R8 ;  /* 0x0000001609097223 */ /* 0x004fc80000000008 */
[----:B------:R-:W-:-:S04]  /*0760*/  FFMA R10, R10, R25, R9 ;  /* 0x000000190a0a7223 */ /* 0x000fc80000000009 */
[----:B-----5:R-:W-:-:S04]  /*0770*/  FFMA R11, R11, R18, R10 ;  /* 0x000000120b0b7223 */ /* 0x020fc8000000000a */
[----:B------:R-:W-:Y:S01]  /*0780*/  FFMA R6, R26, R16, R11 ;  /* 0x000000101a067223 */ /* 0x000fe2000000000b */
[----:B------:R-:W-:Y:S06]  /*0790*/  @P1 BRA `(.L_x_4) ;  /* 0xfffffff800a41947 */ /* 0x000fec000383ffff */
.L_x_3:
[----:B------:R-:W-:Y:S05]  /*07a0*/  BSYNC.RECONVERGENT B1 ;  /* 0x0000000000017941 */ /* 0x000fea0003800200 */
.L_x_2:
[----:B------:R-:W-:Y:S05]  /*07b0*/  @!P0 BRA `(.L_x_1) ;  /* 0x0000000400948947 */ /* 0x000fea0003800000 */
[----:B------:R-:W-:Y:S01]  /*07c0*/  ISETP.GE.U32.AND P0, PT, R5, 0x8, PT ;  /* 0x000000080500780c */ /* 0x000fe20003f06070 */
[----:B------:R-:W-:Y:S01]  /*07d0*/  BSSY.RECONVERGENT B1, `(.L_x_5) ;  /* 0x0000032000017945 */ /* 0x000fe20003800200 */
[----:B------:R-:W-:-:S04]  /*07e0*/  LOP3.LUT R24, R4, 0x7, RZ, 0xc0, !PT ;  /* 0x0000000704187812 */ /* 0x000fc800078ec0ff */
[----:B------:R-:W-:-:S07]  /*07f0*/  ISETP.NE.AND P1, PT, R24, RZ, PT ;  /* 0x000000ff1800720c */ /* 0x000fce0003f25270 */
[----:B------:R-:W-:Y:S06]  /*0800*/  @!P0 BRA `(.L_x_6) ;  /* 0x0000000000b88947 */ /* 0x000fec0003800000 */
[----:B------:R-:W0:Y:S08]  /*0810*/  LDC.64 R20, c[0x0][0x390] ;  /* 0x0000e400ff147b82 */ /* 0x000e300000000a00 */
[----:B------:R-:W1:Y:S08]  /*0820*/  LDC.64 R10, c[0x0][0x3a0] ;  /* 0x0000e800ff0a7b82 */ /* 0x000e700000000a00 */
[----:B------:R-:W2:Y:S01]  /*0830*/  LDC.64 R8, c[0x0][0x388] ;  /* 0x0000e200ff087b82 */ /* 0x000ea20000000a00 */
[----:B0-----:R-:W-:-:S05]  /*0840*/  IMAD.WIDE R20, R3, 0x4, R20 ;  /* 0x0000000403147825 */ /* 0x001fca00078e0214 */
[----:B------:R-:W1:Y:S04]  /*0850*/  LDG.E R29, desc[UR4][R20.64] ;  /* 0x00000004141d7981 */ /* 0x000e68000c1e1900 */
[----:B------:R-:W3:Y:S04]  /*0860*/  LDG.E R27, desc[UR4][R20.64+0x4] ;  /* 0x00000404141b7981 */ /* 0x000ee8000c1e1900 */
[----:B------:R-:W4:Y:S04]  /*0870*/  LDG.E R25, desc[UR4][R20.64+0x8] ;  /* 0x0000080414197981 */ /* 0x000f28000c1e1900 */
[----:B------:R-:W5:Y:S04]  /*0880*/  LDG.E R13, desc[UR4][R20.64+0xc] ;  /* 0x00000c04140d7981 */ /* 0x000f68000c1e1900 */
[----:B------:R-:W5:Y:S04]  /*0890*/  LDG.E R15, desc[UR4][R20.64+0x10] ;  /* 0x00001004140f7981 */ /* 0x000f68000c1e1900 */
[----:B------:R-:W5:Y:S04]  /*08a0*/  LDG.E R17, desc[UR4][R20.64+0x14] ;  /* 0x0000140414117981 */ /* 0x000f68000c1e1900 */
[----:B------:R-:W5:Y:S04]  /*08b0*/  LDG.E R19, desc[UR4][R20.64+0x18] ;  /* 0x0000180414137981 */ /* 0x000f68000c1e1900 */
[----:B------:R4:W5:Y:S01]  /*08c0*/  LDG.E R23, desc[UR4][R20.64+0x1c] ;  /* 0x00001c0414177981 */ /* 0x000962000c1e1900 */
[----:B--2---:R-:W-:-:S05]  /*08d0*/  IMAD.WIDE R8, R3, 0x4, R8 ;  /* 0x0000000403087825 */ /* 0x004fca00078e0208 */
[----:B------:R-:W2:Y:S04]  /*08e0*/  LDG.E R7, desc[UR4][R8.64] ;  /* 0x0000000408077981 */ /* 0x000ea8000c1e1900 */
[----:B------:R-:W2:Y:S01]  /*08f0*/  LDG.E R22, desc[UR4][R8.64+0x8] ;  /* 0x0000080408167981 */ /* 0x000ea2000c1e1900 */
[----:B-1----:R-:W-:-:S04]  /*0900*/  IMAD.WIDE R28, R29, 0x4, R10 ;  /* 0x000000041d1c7825 */ /* 0x002fc800078e020a */
[--C-:B---3--:R-:W-:Y:S01]  /*0910*/  IMAD.WIDE R26, R27, 0x4, R10.reuse ;  /* 0x000000041b1a7825 */ /* 0x108fe200078e020a */
[----:B------:R-:W2:Y:S03]  /*0920*/  LDG.E R5, desc[UR4][R28.64] ;  /* 0x000000041c057981 */ /* 0x000ea6000c1e1900 */
[--C-:B----4-:R-:W-:Y:S01]  /*0930*/  IMAD.WIDE R20, R25, 0x4, R10.reuse ;  /* 0x0000000419147825 */ /* 0x110fe200078e020a */
[----:B------:R-:W3:Y:S04]  /*0940*/  LDG.E R2, desc[UR4][R26.64] ;  /* 0x000000041a027981 */ /* 0x000ee8000c1e1900 */
[----:B------:R-:W3:Y:S01]  /*0950*/  LDG.E R25, desc[UR4][R8.64+0x4] ;  /* 0x0000040408197981 */ /* 0x000ee2000c1e1900 */
[----:B-----5:R-:W-:-:S03]  /*0960*/  IMAD.WIDE R12, R13, 0x4, R10 ;  /* 0x000000040d0c7825 */ /* 0x020fc600078e020a */
[----:B------:R-:W4:Y:S01]  /*0970*/  LDG.E R21, desc[UR4][R20.64] ;  /* 0x0000000414157981 */ /* 0x000f22000c1e1900 */
[----:B------:R-:W-:-:S03]  /*0980*/  IMAD.WIDE R14, R15, 0x4, R10 ;  /* 0x000000040f0e7825 */ /* 0x000fc600078e020a */
[----:B------:R-:W5:Y:S01]  /*0990*/  LDG.E R13, desc[UR4][R12.64] ;  /* 0x000000040c0d7981 */ /* 0x000f62000c1e1900 */
[----:B------:R-:W-:-:S03]  /*09a0*/  IMAD.WIDE R16, R17, 0x4, R10 ;  /* 0x0000000411107825 */ /* 0x000fc600078e020a */
[----:B------:R-:W5:Y:S01]  /*09b0*/  LDG.E R28, desc[UR4][R8.64+0xc] ;  /* 0x00000c04081c7981 */ /* 0x000f62000c1e1900 */
[----:B------:R-:W-:-:S03]  /*09c0*/  IMAD.WIDE R18, R19, 0x4, R10 ;  /* 0x0000000413127825 */ /* 0x000fc600078e020a */
[----:B------:R-:W5:Y:S04]  /*09d0*/  LDG.E R14, desc[UR4][R14.64] ;  /* 0x000000040e0e7981 */ /* 0x000f68000c1e1900 */
[----:B------:R-:W5:Y:S01]  /*09e0*/  LDG.E R29, desc[UR4][R8.64+0x10] ;  /* 0x00001004081d7981 */ /* 0x000f62000c1e1900 */
[----:B------:R-:W-:-:S03]  /*09f0*/  IMAD.WIDE R10, R23, 0x4, R10 ;  /* 0x00000004170a7825 */ /* 0x000fc600078e020a */
[----:B------:R-:W5:Y:S04]  /*0a00*/  LDG.E R17, desc[UR4][R16.64] ;  /* 0x0000000410117981 */ /* 0x000f68000c1e1900 */
[----:B------:R-:W5:Y:S04]  /*0a10*/  LDG.E R26, desc[UR4][R8.64+0x14] ;  /* 0x00001404081a7981 */ /* 0x000f68000c1e1900 */
[----:B------:R-:W5:Y:S04]  /*0a20*/  LDG.E R18, desc[UR4][R18.64] ;  /* 0x0000000412127981 */ /* 0x000f68000c1e1900 */
[----:B------:R-:W5:Y:S04]  /*0a30*/  LDG.E R23, desc[UR4][R8.64+0x18] ;  /* 0x0000180408177981 */ /* 0x000f68000c1e1900 */
[----:B------:R-:W5:Y:S04]  /*0a40*/  LDG.E R12, desc[UR4][R8.64+0x1c] ;  /* 0x00001c04080c7981 */ /* 0x000f68000c1e1900 */
[----:B------:R-:W5:Y:S01]  /*0a50*/  LDG.E R10, desc[UR4][R10.64] ;  /* 0x000000040a0a7981 */ /* 0x000f62000c1e1900 */
[----:B------:R-:W-:Y:S01]  /*0a60*/  IADD3 R3, PT, PT, R3, 0x8, RZ ;  /* 0x0000000803037810 */ /* 0x000fe20007ffe0ff */
[----:B--2---:R-:W-:-:S04]  /*0a70*/  FFMA R6, R7, R5, R6 ;  /* 0x0000000507067223 */ /* 0x004fc80000000006 */
[----:B---3--:R-:W-:-:S04]  /*0a80*/  FFMA R25, R25, R2, R6 ;  /* 0x0000000219197223 */ /* 0x008fc80000000006 */
[----:B----4-:R-:W-:-:S04]  /*0a90*/  FFMA R21, R22, R21, R25 ;  /* 0x0000001516157223 */ /* 0x010fc80000000019 */
[----:B-----5:R-:W-:-:S04]  /*0aa0*/  FFMA R28, R28, R13, R21 ;  /* 0x0000000d1c1c7223 */ /* 0x020fc80000000015 */
[----:B------:R-:W-:-:S04]  /*0ab0*/  FFMA R29, R29, R14, R28 ;  /* 0x0000000e1d1d7223 */ /* 0x000fc8000000001c */
[----:B------:R-:W-:-:S04]  /*0ac0*/  FFMA R26, R26, R17, R29 ;  /* 0x000000111a1a7223 */ /* 0x000fc8000000001d */
[----:B------:R-:W-:-:S04]  /*0ad0*/  FFMA R23, R23, R18, R26 ;  /* 0x0000001217177223 */ /* 0x000fc8000000001a */
[----:B------:R-:W-:-:S07]  /*0ae0*/  FFMA R6, R12, R10, R23 ;  /* 0x0000000a0c067223 */ /* 0x000fce0000000017 */
.L_x_6:
[----:B------:R-:W-:Y:S05]  /*0af0*/  BSYNC.RECONVERGENT B1 ;  /* 0x0000000000017941 */ /* 0x000fea0003800200 */
.L_x_5:
[----:B------:R-:W-:Y:S05]  /*0b00*/  @!P1 BRA `(.L_x_1) ;  /* 0x0000000000c09947 */ /* 0x000fea0003800000 */
[----:B------:R-:W-:Y:S01]  /*0b10*/  ISETP.GE.U32.AND P0, PT, R24, 0x4, PT ;  /* 0x000000041800780c */ /* 0x000fe20003f06070 */
[----:B------:R-:W-:Y:S01]  /*0b20*/  BSSY.RECONVERGENT B1, `(.L_x_7) ;  /* 0x000001e000017945 */ /* 0x000fe20003800200 */
[----:B------:R-:W-:-:S04]  /*0b30*/  LOP3.LUT R4, R4, 0x3, RZ, 0xc0, !PT ;  /* 0x0000000304047812 */ /* 0x000fc800078ec0ff */
[----:B------:R-:W-:-:S07]  /*0b40*/  ISETP.NE.AND P1, PT, R4, RZ, PT ;  /* 0x000000ff0400720c */ /* 0x000fce0003f25270 */
[----:B------:R-:W-:Y:S06]  /*0b50*/  @!P0 BRA `(.L_x_8) ;  /* 0x0000000000688947 */ /* 0x000fec0003800000 */
[----:B------:R-:W0:Y:S08]  /*0b60*/  LDC.64 R8, c[0x0][0x390] ;  /* 0x0000e400ff087b82 */ /* 0x000e300000000a00 */
[----:B------:R-:W1:Y:S01]  /*0b70*/  LDC.64 R10, c[0x0][0x388] ;  /* 0x0000e200ff0a7b82 */ /* 0x000e620000000a00 */
[----:B0-----:R-:W-:-:S07]  /*0b80*/  IMAD.WIDE R12, R3, 0x4, R8 ;  /* 0x00000004030c7825 */ /* 0x001fce00078e0208 */
[----:B------:R-:W0:Y:S01]  /*0b90*/  LDC.64 R8, c[0x0][0x3a0] ;  /* 0x0000e800ff087b82 */ /* 0x000e220000000a00 */
[----:B------:R-:W0:Y:S04]  /*0ba0*/  LDG.E R15, desc[UR4][R12.64] ;  /* 0x000000040c0f7981 */ /* 0x000e28000c1e1900 */
[----:B------:R-:W2:Y:S04]  /*0bb0*/  LDG.E R17, desc[UR4][R12.64+0x4] ;  /* 0x000004040c117981 */ /* 0x000ea8000c1e1900 */
[----:B------:R-:W3:Y:S04]  /*0bc0*/  LDG.E R19, desc[UR4][R12.64+0x8] ;  /* 0x000008040c137981 */ /* 0x000ee8000c1e1900 */
[----:B------:R-:W4:Y:S01]  /*0bd0*/  LDG.E R7, desc[UR4][R12.64+0xc] ;  /* 0x00000c040c077981 */ /* 0x000f22000c1e1900 */
[----:B-1----:R-:W-:-:S05]  /*0be0*/  IMAD.WIDE R10, R3, 0x4, R10 ;  /* 0x00000004030a7825 */ /* 0x002fca00078e020a */
[----:B------:R-:W5:Y:S04]  /*0bf0*/  LDG.E R5, desc[UR4][R10.64] ;  /* 0x000000040a057981 */ /* 0x000f68000c1e1900 */
[----:B------:R-:W5:Y:S04]  /*0c00*/  LDG.E R2, desc[UR4][R10.64+0x4] ;  /* 0x000004040a027981 */ /* 0x000f68000c1e1900 */
[----:B------:R-:W5:Y:S01]  /*0c10*/  LDG.E R13, desc[UR4][R10.64+0xc] ;  /* 0x00000c040a0d7981 */ /* 0x000f62000c1e1900 */
[----:B0-----:R-:W-:-:S04]  /*0c20*/  IMAD.WIDE R14, R15, 0x4, R8 ;  /* 0x000000040f0e7825 */ /* 0x001fc800078e0208 */
[--C-:B--2---:R-:W-:Y:S02]  /*0c30*/  IMAD.WIDE R16, R17, 0x4, R8.reuse ;  /* 0x0000000411107825 */ /* 0x104fe400078e0208 */
[----:B------:R-:W5:Y:S02]  /*0c40*/  LDG.E R14, desc[UR4][R14.64] ;  /* 0x000000040e0e7981 */ /* 0x000f64000c1e1900 */
[--C-:B---3--:R-:W-:Y:S02]  /*0c50*/  IMAD.WIDE R18, R19, 0x4, R8.reuse ;  /* 0x0000000413127825 */ /* 0x108fe400078e0208 */
[----:B------:R-:W2:Y:S02]  /*0c60*/  LDG.E R16, desc[UR4][R16.64] ;  /* 0x0000000410107981 */ /* 0x000ea4000c1e1900 */
[----:B----4-:R-:W-:Y:S02]  /*0c70*/  IMAD.WIDE R8, R7, 0x4, R8 ;  /* 0x0000000407087825 */ /* 0x010fe400078e0208 */
[----:B------:R-:W3:Y:S04]  /*0c80*/  LDG.E R18, desc[UR4][R18.64] ;  /* 0x0000000412127981 */ /* 0x000ee8000c1e1900 */
[----:B------:R-:W3:Y:S04]  /*0c90*/  LDG.E R7, desc[UR4][R10.64+0x8] ;  /* 0x000008040a077981 */ /* 0x000ee8000c1e1900 */
[----:B------:R-:W4:Y:S01]  /*0ca0*/  LDG.E R8, desc[UR4][R8.64] ;  /* 0x0000000408087981 */ /* 0x000f22000c1e1900 */
[----:B------:R-:W-:Y:S01]  /*0cb0*/  IADD3 R3, PT, PT, R3, 0x4, RZ ;  /* 0x0000000403037810 */ /* 0x000fe20007ffe0ff */
[----:B-----5:R-:W-:-:S04]  /*0cc0*/  FFMA R5, R5, R14, R6 ;  /* 0x0000000e05057223 */ /* 0x020fc80000000006 */
[----:B--2---:R-:W-:-:S04]  /*0cd0*/  FFMA R2, R2, R16, R5 ;  /* 0x0000001002027223 */ /* 0x004fc80000000005 */
[----:B---3--:R-:W-:-:S04]  /*0ce0*/  FFMA R2, R7, R18, R2 ;  /* 0x0000001207027223 */ /* 0x008fc80000000002 */
[----:B----4-:R-:W-:-:S07]  /*0cf0*/  FFMA R6, R13, R8, R2 ;  /* 0x000000080d067223 */ /* 0x010fce0000000002 */
.L_x_8:
[----:B------:R-:W-:Y:S05]  /*0d00*/  BSYNC.RECONVERGENT B1 ;  /* 0x0000000000017941 */ /* 0x000fea0003800200 */
.L_x_7:
[----:B------:R-:W-:Y:S05]  /*0d10*/  @!P1 BRA `(.L_x_1) ;  /* 0x00000000003c9947 */ /* 0x000fea0003800000 */
[----:B------:R-:W0:Y:S01]  /*0d20*/  LDC.64 R16, c[0x0][0x3a0] ;  /* 0x0000e800ff107b82 */ /* 0x000e220000000a00 */
[----:B------:R-:W-:-:S07]  /*0d30*/  IADD3 R2, PT, PT, -R4, RZ, RZ ;  /* 0x000000ff04027210 */ /* 0x000fce0007ffe1ff */
[----:B------:R-:W1:Y:S08]  /*0d40*/  LDC.64 R12, c[0x0][0x390] ;  /* 0x0000e400ff0c7b82 */ /* 0x000e700000000a00 */
[----:B------:R-:W2:Y:S02]  /*0d50*/  LDC.64 R14, c[0x0][0x388] ;  /* 0x0000e200ff0e7b82 */ /* 0x000ea40000000a00 */
.L_x_9:
[----:B-1----:R-:W-:-:S06]  /*0d60*/  IMAD.WIDE R4, R3, 0x4, R12 ;  /* 0x0000000403047825 */ /* 0x002fcc00078e020c */
[----:B------:R-:W0:Y:S01]  /*0d70*/  LDG.E R5, desc[UR4][R4.64] ;  /* 0x0000000404057981 */ /* 0x000e22000c1e1900 */
[----:B--2---:R-:W-:-:S06]  /*0d80*/  IMAD.WIDE R8, R3, 0x4, R14 ;  /* 0x0000000403087825 */ /* 0x004fcc00078e020e */
[----:B------:R-:W2:Y:S01]  /*0d90*/  LDG.E R9, desc[UR4][R8.64] ;  /* 0x0000000408097981 */ /* 0x000ea2000c1e1900 */
[----:B------:R-:W-:Y:S01]  /*0da0*/  IADD3 R2, PT, PT, R2, 0x1, RZ ;  /* 0x0000000102027810 */ /* 0x000fe20007ffe0ff */
[----:B0-----:R-:W-:-:S06]  /*0db0*/  IMAD.WIDE R10, R5, 0x4, R16 ;  /* 0x00000004050a7825 */ /* 0x001fcc00078e0210 */
[----:B------:R-:W2:Y:S01]  /*0dc0*/  LDG.E R10, desc[UR4][R10.64] ;  /* 0x000000040a0a7981 */ /* 0x000ea2000c1e1900 */
[----:B------:R-:W-:Y:S02]  /*0dd0*/  ISETP.NE.AND P0, PT, R2, RZ, PT ;  /* 0x000000ff0200720c */ /* 0x000fe40003f05270 */
[----:B------:R-:W-:Y:S01]  /*0de0*/  IADD3 R3, PT, PT, R3, 0x1, RZ ;  /* 0x0000000103037810 */ /* 0x000fe20007ffe0ff */
[----:B--2---:R-:W-:-:S10]  /*0df0*/  FFMA R6, R9, R10, R6 ;  /* 0x0000000a09067223 */ /* 0x004fd40000000006 */
[----:B------:R-:W-:Y:S05]  /*0e00*/  @P0 BRA `(.L_x_9) ;  /* 0xfffffffc00d40947 */ /* 0x000fea000383ffff */
.L_x_1:
[----:B------:R-:W-:Y:S05]  /*0e10*/  BSYNC.RECONVERGENT B0 ;  /* 0x0000000000007941 */ /* 0x000fea0003800200 */
.L_x_0:
[----:B------:R-:W0:Y:S02]  /*0e20*/  LDC.64 R2, c[0x0][0x3a8] ;  /* 0x0000ea00ff027b82 */ /* 0x000e240000000a00 */
[----:B0-----:R-:W-:-:S05]  /*0e30*/  IMAD.WIDE R2, R0, 0x4, R2 ;  /* 0x0000000400027825 */ /* 0x001fca00078e0202 */
[----:B------:R-:W-:Y:S01]  /*0e40*/  STG.E desc[UR4][R2.64], R6 ;  /* 0x0000000602007986 */ /* 0x000fe2000c101904 */
[----:B------:R-:W-:Y:S05]  /*0e50*/  EXIT ;  /* 0x000000000000794d */ /* 0x000fea0003800000 */
.L_x_10:
[----:B------:R-:W-:-:S00]  /*0e60*/  BRA `(.L_x_10) ;  /* 0xfffffffc00fc7947 */ /* 0x000fc0000383ffff */
[----:B------:R-:W-:-:S00]  /*0e70*/  NOP ;  /* 0x0000000000007918 */ /* 0x000fc00000000000 */
        /* <DEDUP_REMOVED lines=8> */
.L_x_11:


//--------------------- .nv.shared.reserved.0     --------------------------
	.section	.nv.shared.reserved.0,"aw",@nobits
	.weak		__nv_reservedSMEM_offset_0_alias
	.size		__nv_reservedSMEM_offset_0_alias, 0, 64
	.other		__nv_reservedSMEM_offset_0_alias,@"STO_CUDA_RESERVED_SHARED STV_DEFAULT"
__nv_reservedSMEM_offset_0_alias:
	.zero		0
	.zero		64


//--------------------- .nv.constant0.csr_spmv_kernel --------------------------
	.section	.nv.constant0.csr_spmv_kernel,"a",@progbits
	.sectionflags	@""
	.align	4
.nv.constant0.csr_spmv_kernel:
	.zero		944


//--------------------- SYMBOLS --------------------------

	.type		.nv.reservedSmem.offset0,@object
	.size		.nv.reservedSmem.offset0,0x4
